//
// Generated by NVIDIA NVVM Compiler
//
// Compiler Build ID: CL-36424714
// Cuda compilation tools, release 13.0, V13.0.88
// Based on NVVM 20.0.0
//

.version 9.0
.target sm_100
.address_size 64

	// .globl	_Z9vectorAddPfS_S_m

.visible .entry _Z9vectorAddPfS_S_m(
	.param .u64 .ptr .align 1 _Z9vectorAddPfS_S_m_param_0,
	.param .u64 .ptr .align 1 _Z9vectorAddPfS_S_m_param_1,
	.param .u64 .ptr .align 1 _Z9vectorAddPfS_S_m_param_2,
	.param .u64 _Z9vectorAddPfS_S_m_param_3
)
{
	.reg .pred 	%p<2>;
	.reg .b32 	%r<5>;
	.reg .b32 	%f<4>;
	.reg .b64 	%rd<13>;

	ld.param.u64 	%rd2, [_Z9vectorAddPfS_S_m_param_0];
	ld.param.u64 	%rd3, [_Z9vectorAddPfS_S_m_param_1];
	ld.param.u64 	%rd4, [_Z9vectorAddPfS_S_m_param_2];
	ld.param.u64 	%rd5, [_Z9vectorAddPfS_S_m_param_3];
	mov.u32 	%r1, %tid.x;
	mov.u32 	%r2, %ctaid.x;
	mov.u32 	%r3, %ntid.x;
	mad.lo.s32 	%r4, %r2, %r3, %r1;
	cvt.u64.u32 	%rd1, %r4;
	setp.le.u64 	%p1, %rd5, %rd1;
	@%p1 bra 	$L__BB0_2;
	cvta.to.global.u64 	%rd6, %rd2;
	cvta.to.global.u64 	%rd7, %rd3;
	cvta.to.global.u64 	%rd8, %rd4;
	shl.b64 	%rd9, %rd1, 2;
	add.s64 	%rd10, %rd6, %rd9;
	ld.global.f32 	%f1, [%rd10];
	add.s64 	%rd11, %rd7, %rd9;
	ld.global.f32 	%f2, [%rd11];
	add.f32 	%f3, %f1, %f2;
	add.s64 	%rd12, %rd8, %rd9;
	st.global.f32 	[%rd12], %f3;
$L__BB0_2:
	ret;

}


// ===== COMPILED SASS (sm_100) =====

	.target	sm_100

	.elftype	@"ET_EXEC"


//--------------------- .note.nv.tkinfo           --------------------------
	.section	.note.nv.tkinfo,"",@"SHT_NOTE"
	.sectionflags	@"SHF_NOTE_NV_TKINFO"
	.tkinfo
        /*0018*/ 	.word	0x00000002
        /*0030*/ 	.string	""
        /*0030*/ 	.string	"ptxas"
        /*0030*/ 	.string	"Cuda compilation tools, release 13.0, V13.0.88"
        /*0030*/ 	.string	"Build cuda_13.0.r13.0/compiler.36424714_0"
        /*0030*/ 	.string	"-arch sm_100 -m 64 "



//--------------------- .note.nv.cuinfo           --------------------------
	.section	.note.nv.cuinfo,"",@"SHT_NOTE"
	.sectionflags	@"SHF_NOTE_NV_CUINFO"
        /*0018*/ 	.short	0x0002
        /*001a*/ 	.short	0x0064
        /*001c*/ 	.short	0x0082
	.zero		2


//--------------------- .nv.info                  --------------------------
	.section	.nv.info,"",@"SHT_CUDA_INFO"
	.align	4


	//----- nvinfo : EIATTR_REGCOUNT
	.align		4
        /*0000*/ 	.byte	0x04, 0x2f
        /*0002*/ 	.short	(.L_1 - .L_0)
	.align		4
.L_0:
        /*0004*/ 	.word	index@(_Z9vectorAddPfS_S_m)
        /*0008*/ 	.word	0x0000000c


	//----- nvinfo : EIATTR_FRAME_SIZE
	.align		4
.L_1:
        /*000c*/ 	.byte	0x04, 0x11
        /*000e*/ 	.short	(.L_3 - .L_2)
	.align		4
.L_2:
        /*0010*/ 	.word	index@(_Z9vectorAddPfS_S_m)
        /*0014*/ 	.word	0x00000000


	//----- nvinfo : EIATTR_MIN_STACK_SIZE
	.align		4
.L_3:
        /*0018*/ 	.byte	0x04, 0x12
        /*001a*/ 	.short	(.L_5 - .L_4)
	.align		4
.L_4:
        /*001c*/ 	.word	index@(_Z9vectorAddPfS_S_m)
        /*0020*/ 	.word	0x00000000
.L_5:


//--------------------- .nv.compat                --------------------------
	.section	.nv.compat,"",@"SHT_CUDA_COMPAT_INFO"
	.align	4
        /*0000*/ 	.byte	0x02, 0x09, 0x00, 0x00, 0x02, 0x02, 0x01, 0x00, 0x02, 0x05, 0x05, 0x00, 0x03, 0x07, 0x01, 0x01
        /*0010*/ 	.byte	0x02, 0x03, 0x00, 0x00, 0x02, 0x06, 0x01, 0x00, 0x04, 0x0b, 0x08, 0x00, 0x09, 0x00, 0x00, 0x00
        /*0020*/ 	.byte	0x00, 0x00, 0x00, 0x00


//--------------------- .nv.info._Z9vectorAddPfS_S_m --------------------------
	.section	.nv.info._Z9vectorAddPfS_S_m,"",@"SHT_CUDA_INFO"
	.sectionflags	@""
	.align	4


	//----- nvinfo : EIATTR_CUDA_API_VERSION
	.align		4
        /*0000*/ 	.byte	0x04, 0x37
        /*0002*/ 	.short	(.L_7 - .L_6)
.L_6:
        /*0004*/ 	.word	0x00000082


	//----- nvinfo : EIATTR_KPARAM_INFO
	.align		4
.L_7:
        /*0008*/ 	.byte	0x04, 0x17
        /*000a*/ 	.short	(.L_9 - .L_8)
.L_8:
        /*000c*/ 	.word	0x00000000
        /*0010*/ 	.short	0x0003
        /*0012*/ 	.short	0x0018
        /*0014*/ 	.byte	0x00, 0xf0, 0x21, 0x00


	//----- nvinfo : EIATTR_KPARAM_INFO
	.align		4
.L_9:
        /*0018*/ 	.byte	0x04, 0x17
        /*001a*/ 	.short	(.L_11 - .L_10)
.L_10:
        /*001c*/ 	.word	0x00000000
        /*0020*/ 	.short	0x0002
        /*0022*/ 	.short	0x0010
        /*0024*/ 	.byte	0x00, 0xf5, 0x21, 0x00


	//----- nvinfo : EIATTR_KPARAM_INFO
	.align		4
.L_11:
        /*0028*/ 	.byte	0x04, 0x17
        /*002a*/ 	.short	(.L_13 - .L_12)
.L_12:
        /*002c*/ 	.word	0x00000000
        /*0030*/ 	.short	0x0001
        /*0032*/ 	.short	0x0008
        /*0034*/ 	.byte	0x00, 0xf5, 0x21, 0x00


	//----- nvinfo : EIATTR_KPARAM_INFO
	.align		4
.L_13:
        /*0038*/ 	.byte	0x04, 0x17
        /*003a*/ 	.short	(.L_15 - .L_14)
.L_14:
        /*003c*/ 	.word	0x00000000
        /*0040*/ 	.short	0x0000
        /*0042*/ 	.short	0x0000
        /*0044*/ 	.byte	0x00, 0xf5, 0x21, 0x00


	//----- nvinfo : EIATTR_SPARSE_MMA_MASK
	.align		4
.L_15:
        /*0048*/ 	.byte	0x03, 0x50
        /*004a*/ 	.short	0x0000


	//----- nvinfo : EIATTR_MAXREG_COUNT
	.align		4
        /*004c*/ 	.byte	0x03, 0x1b
        /*004e*/ 	.short	0x00ff


	//----- nvinfo : EIATTR_MERCURY_ISA_VERSION
	.align		4
        /*0050*/ 	.byte	0x03, 0x5f
        /*0052*/ 	.short	0x0101


	//----- nvinfo : EIATTR_VRC_CTA_INIT_COUNT
	.align		4
        /*0054*/ 	.byte	0x02, 0x4a
	.zero		1
	.zero		1


	//----- nvinfo : EIATTR_EXIT_INSTR_OFFSETS
	.align		4
        /*0058*/ 	.byte	0x04, 0x1c
        /*005a*/ 	.short	(.L_17 - .L_16)


	//   ....[0]....
.L_16:
        /*005c*/ 	.word	0x00000080


	//   ....[1]....
        /*0060*/ 	.word	0x00000180


	//----- nvinfo : EIATTR_CBANK_PARAM_SIZE
	.align		4
.L_17:
        /*0064*/ 	.byte	0x03, 0x19
        /*0066*/ 	.short	0x0020


	//----- nvinfo : EIATTR_PARAM_CBANK
	.align		4
        /*0068*/ 	.byte	0x04, 0x0a
        /*006a*/ 	.short	(.L_19 - .L_18)
	.align		4
.L_18:
        /*006c*/ 	.word	index@(.nv.constant0._Z9vectorAddPfS_S_m)
        /*0070*/ 	.short	0x0380
        /*0072*/ 	.short	0x0020


	//----- nvinfo : EIATTR_SW_WAR
	.align		4
.L_19:
        /*0074*/ 	.byte	0x04, 0x36
        /*0076*/ 	.short	(.L_21 - .L_20)
.L_20:
        /*0078*/ 	.word	0x00000008
.L_21:


//--------------------- .nv.callgraph             --------------------------
	.section	.nv.callgraph,"",@"SHT_CUDA_CALLGRAPH"
	.align	4
	.sectionentsize	8
	.align		4
        /*0000*/ 	.word	0x00000000
	.align		4
        /*0004*/ 	.word	0xffffffff
	.align		4
        /*0008*/ 	.word	0x00000000
	.align		4
        /*000c*/ 	.word	0xfffffffe
	.align		4
        /*0010*/ 	.word	0x00000000
	.align		4
        /*0014*/ 	.word	0xfffffffd
	.align		4
        /*0018*/ 	.word	0x00000000
	.align		4
        /*001c*/ 	.word	0xfffffffc


//--------------------- .text._Z9vectorAddPfS_S_m --------------------------
	.section	.text._Z9vectorAddPfS_S_m,"ax",@progbits
	.align	128
        .global         _Z9vectorAddPfS_S_m
        .type           _Z9vectorAddPfS_S_m,@function
        .size           _Z9vectorAddPfS_S_m,(.L_x_1 - _Z9vectorAddPfS_S_m)
        .other          _Z9vectorAddPfS_S_m,@"STO_CUDA_ENTRY STV_DEFAULT"
_Z9vectorAddPfS_S_m:
.text._Z9vectorAddPfS_S_m:
[----:B------:R-:W-:Y:S01]  /*0000*/  LDC R1, c[0x0][0x37c] ;  /* 0x0000df00ff017b82 */ /* 0x000fe20000000800 */
[----:B------:R-:W0:Y:S07]  /*0010*/  S2R R0, SR_TID.X ;  /* 0x0000000000007919 */ /* 0x000e2e0000002100 */
[----:B------:R-:W0:Y:S01]  /*0020*/  S2UR UR4, SR_CTAID.X ;  /* 0x00000000000479c3 */ /* 0x000e220000002500 */
[----:B------:R-:W1:Y:S07]  /*0030*/  LDCU.64 UR6, c[0x0][0x398] ;  /* 0x00007300ff0677ac */ /* 0x000e6e0008000a00 */
[----:B------:R-:W0:Y:S02]  /*0040*/  LDC R3, c[0x0][0x360] ;  /* 0x0000d800ff037b82 */ /* 0x000e240000000800 */
[----:B0-----:R-:W-:-:S05]  /*0050*/  IMAD R0, R3, UR4, R0 ;  /* 0x0000000403007c24 */ /* 0x001fca000f8e0200 */
[----:B-1----:R-:W-:-:S04]  /*0060*/  ISETP.GE.U32.AND P0, PT, R0, UR6, PT ;  /* 0x0000000600007c0c */ /* 0x002fc8000bf06070 */
[----:B------:R-:W-:-:S13]  /*0070*/  ISETP.GE.U32.AND.EX P0, PT, RZ, UR7, PT, P0 ;  /* 0x00000007ff007c0c */ /* 0x000fda000bf06100 */
[----:B------:R-:W-:Y:S05]  /*0080*/  @P0 EXIT ;  /* 0x000000000000094d */ /* 0x000fea0003800000 */
[----:B------:R-:W0:Y:S01]  /*0090*/  LDCU.128 UR8, c[0x0][0x380] ;  /* 0x00007000ff0877ac */ /* 0x000e220008000c00 */
[----:B------:R-:W-:Y:S01]  /*00a0*/  IMAD.SHL.U32 R6, R0, 0x4, RZ ;  /* 0x0000000400067824 */ /* 0x000fe200078e00ff */
[----:B------:R-:W-:Y:S01]  /*00b0*/  SHF.R.U32.HI R0, RZ, 0x1e, R0 ;  /* 0x0000001eff007819 */ /* 0x000fe20000011600 */
[----:B------:R-:W1:Y:S01]  /*00c0*/  LDCU.64 UR4, c[0x0][0x358] ;  /* 0x00006b00ff0477ac */ /* 0x000e620008000a00 */
[----:B------:R-:W2:Y:S02]  /*00d0*/  LDCU.64 UR6, c[0x0][0x390] ;  /* 0x00007200ff0677ac */ /* 0x000ea40008000a00 */
[C---:B0-----:R-:W-:Y:S02]  /*00e0*/  IADD3 R4, P1, PT, R6.reuse, UR10, RZ ;  /* 0x0000000a06047c10 */ /* 0x041fe4000ff3e0ff */
[----:B------:R-:W-:Y:S02]  /*00f0*/  IADD3 R2, P0, PT, R6, UR8, RZ ;  /* 0x0000000806027c10 */ /* 0x000fe4000ff1e0ff */
[----:B------:R-:W-:-:S02]  /*0100*/  IADD3.X R5, PT, PT, R0, UR11, RZ, P1, !PT ;  /* 0x0000000b00057c10 */ /* 0x000fc40008ffe4ff */
[----:B------:R-:W-:-:S04]  /*0110*/  IADD3.X R3, PT, PT, R0, UR9, RZ, P0, !PT ;  /* 0x0000000900037c10 */ /* 0x000fc800087fe4ff */
[----:B-1----:R-:W3:Y:S04]  /*0120*/  LDG.E R5, desc[UR4][R4.64] ;  /* 0x0000000404057981 */ /* 0x002ee8000c1e1900 */
[----:B------:R-:W3:Y:S01]  /*0130*/  LDG.E R2, desc[UR4][R2.64] ;  /* 0x0000000402027981 */ /* 0x000ee2000c1e1900 */
[----:B--2---:R-:W-:-:S04]  /*0140*/  IADD3 R6, P0, PT, R6, UR6, RZ ;  /* 0x0000000606067c10 */ /* 0x004fc8000ff1e0ff */
[----:B------:R-:W-:Y:S01]  /*0150*/  IADD3.X R7, PT, PT, R0, UR7, RZ, P0, !PT ;  /* 0x0000000700077c10 */ /* 0x000fe200087fe4ff */
[----:B---3--:R-:W-:-:S05]  /*0160*/  FADD R9, R2, R5 ;  /* 0x0000000502097221 */ /* 0x008fca0000000000 */
[----:B------:R-:W-:Y:S01]  /*0170*/  STG.E desc[UR4][R6.64], R9 ;  /* 0x0000000906007986 */ /* 0x000fe2000c101904 */
[----:B------:R-:W-:Y:S05]  /*0180*/  EXIT ;  /* 0x000000000000794d */ /* 0x000fea0003800000 */
.L_x_0:
[----:B------:R-:W-:-:S00]  /*0190*/  BRA `(.L_x_0) ;  /* 0xfffffffc00fc7947 */ /* 0x000fc0000383ffff */
[----:B------:R-:W-:-:S00]  /*01a0*/  NOP ;  /* 0x0000000000007918 */ /* 0x000fc00000000000 */
        /* <DEDUP_REMOVED lines=13> */
.L_x_1:


//--------------------- .nv.shared.reserved.0     --------------------------
	.section	.nv.shared.reserved.0,"aw",@nobits
	.weak		__nv_reservedSMEM_offset_0_alias
	.size		__nv_reservedSMEM_offset_0_alias, 0, 64
	.other		__nv_reservedSMEM_offset_0_alias,@"STO_CUDA_RESERVED_SHARED STV_DEFAULT"
__nv_reservedSMEM_offset_0_alias:
	.zero		0
	.zero		64


//--------------------- .nv.constant0._Z9vectorAddPfS_S_m --------------------------
	.section	.nv.constant0._Z9vectorAddPfS_S_m,"a",@progbits
	.sectionflags	@""
	.align	4
.nv.constant0._Z9vectorAddPfS_S_m:
	.zero		928


//--------------------- SYMBOLS --------------------------

	.type		.nv.reservedSmem.offset0,@object
	.size		.nv.reservedSmem.offset0,0x4
